//
// Generated by NVIDIA NVVM Compiler
//
// Compiler Build ID: CL-36424714
// Cuda compilation tools, release 13.0, V13.0.88
// Based on NVVM 20.0.0
//

.version 9.0
.target sm_100
.address_size 64

	// .globl	_Z6test32v
.extern .func  (.param .b32 func_retval0) vprintf
(
	.param .b64 vprintf_param_0,
	.param .b64 vprintf_param_1
)
;
.global .align 1 .b8 $str[18] = {37, 100, 44, 32, 37, 100, 44, 32, 37, 100, 32, 37, 100, 32, 37, 100, 10};

.visible .entry _Z6test32v()
{
	.local .align 8 .b8 	__local_depot0[24];
	.reg .b64 	%SP;
	.reg .b64 	%SPL;
	.reg .b32 	%r<8>;
	.reg .b64 	%rd<5>;

	mov.u64 	%SPL, __local_depot0;
	cvta.local.u64 	%SP, %SPL;
	add.u64 	%rd1, %SP, 0;
	add.u64 	%rd2, %SPL, 0;
	mov.u32 	%r1, %ntid.x;
	mov.u32 	%r2, %ntid.y;
	mov.u32 	%r3, %ntid.z;
	mov.u32 	%r4, %tid.x;
	mov.u32 	%r5, %tid.y;
	st.local.v2.u32 	[%rd2], {%r1, %r2};
	st.local.v2.u32 	[%rd2+8], {%r3, %r4};
	st.local.u32 	[%rd2+16], %r5;
	mov.u64 	%rd3, $str;
	cvta.global.u64 	%rd4, %rd3;
	{ // callseq 0, 0
	.param .b64 param0;
	st.param.b64 	[param0], %rd4;
	.param .b64 param1;
	st.param.b64 	[param1], %rd1;
	.param .b32 retval0;
	call.uni (retval0), 
	vprintf, 
	(
	param0, 
	param1
	);
	ld.param.b32 	%r6, [retval0];
	} // callseq 0
	ret;

}


// ===== COMPILED SASS (sm_100) =====

	.target	sm_100

	.elftype	@"ET_EXEC"


//--------------------- .note.nv.tkinfo           --------------------------
	.section	.note.nv.tkinfo,"",@"SHT_NOTE"
	.sectionflags	@"SHF_NOTE_NV_TKINFO"
	.tkinfo
        /*0018*/ 	.word	0x00000002
        /*0030*/ 	.string	""
        /*0030*/ 	.string	"ptxas"
        /*0030*/ 	.string	"Cuda compilation tools, release 13.0, V13.0.88"
        /*0030*/ 	.string	"Build cuda_13.0.r13.0/compiler.36424714_0"
        /*0030*/ 	.string	"-arch sm_100 -m 64 "



//--------------------- .note.nv.cuinfo           --------------------------
	.section	.note.nv.cuinfo,"",@"SHT_NOTE"
	.sectionflags	@"SHF_NOTE_NV_CUINFO"
        /*0018*/ 	.short	0x0002
        /*001a*/ 	.short	0x0064
        /*001c*/ 	.short	0x0082
	.zero		2


//--------------------- .nv.info                  --------------------------
	.section	.nv.info,"",@"SHT_CUDA_INFO"
	.align	4


	//----- nvinfo : EIATTR_REGCOUNT
	.align		4
        /*0000*/ 	.byte	0x04, 0x2f
        /*0002*/ 	.short	(.L_2 - .L_1)
	.align		4
.L_1:
        /*0004*/ 	.word	index@(_Z6test32v)
        /*0008*/ 	.word	0x00000018


	//----- nvinfo : EIATTR_FRAME_SIZE
	.align		4
.L_2:
        /*000c*/ 	.byte	0x04, 0x11
        /*000e*/ 	.short	(.L_4 - .L_3)
	.align		4
.L_3:
        /*0010*/ 	.word	index@(_Z6test32v)
        /*0014*/ 	.word	0x00000018


	//----- nvinfo : EIATTR_MIN_STACK_SIZE
	.align		4
.L_4:
        /*0018*/ 	.byte	0x04, 0x12
        /*001a*/ 	.short	(.L_6 - .L_5)
	.align		4
.L_5:
        /*001c*/ 	.word	index@(_Z6test32v)
        /*0020*/ 	.word	0x00000018
.L_6:


//--------------------- .nv.compat                --------------------------
	.section	.nv.compat,"",@"SHT_CUDA_COMPAT_INFO"
	.align	4
        /*0000*/ 	.byte	0x02, 0x09, 0x00, 0x00, 0x02, 0x02, 0x01, 0x00, 0x02, 0x05, 0x05, 0x00, 0x03, 0x07, 0x01, 0x01
        /*0010*/ 	.byte	0x02, 0x03, 0x00, 0x00, 0x02, 0x06, 0x01, 0x00, 0x04, 0x0b, 0x08, 0x00, 0x09, 0x00, 0x00, 0x00
        /*0020*/ 	.byte	0x00, 0x00, 0x00, 0x00


//--------------------- .nv.info._Z6test32v       --------------------------
	.section	.nv.info._Z6test32v,"",@"SHT_CUDA_INFO"
	.sectionflags	@""
	.align	4


	//----- nvinfo : EIATTR_CUDA_API_VERSION
	.align		4
        /*0000*/ 	.byte	0x04, 0x37
        /*0002*/ 	.short	(.L_8 - .L_7)
.L_7:
        /*0004*/ 	.word	0x00000082


	//----- nvinfo : EIATTR_SPARSE_MMA_MASK
	.align		4
.L_8:
        /*0008*/ 	.byte	0x03, 0x50
        /*000a*/ 	.short	0x0000


	//----- nvinfo : EIATTR_MAXREG_COUNT
	.align		4
        /*000c*/ 	.byte	0x03, 0x1b
        /*000e*/ 	.short	0x00ff


	//----- nvinfo : EIATTR_EXTERNS
	.align		4
        /*0010*/ 	.byte	0x04, 0x0f
        /*0012*/ 	.short	(.L_10 - .L_9)


	//   ....[0]....
	.align		4
.L_9:
        /*0014*/ 	.word	index@(vprintf)


	//----- nvinfo : EIATTR_MERCURY_ISA_VERSION
	.align		4
.L_10:
        /*0018*/ 	.byte	0x03, 0x5f
        /*001a*/ 	.short	0x0101


	//----- nvinfo : EIATTR_VRC_CTA_INIT_COUNT
	.align		4
        /*001c*/ 	.byte	0x02, 0x4a
	.zero		1
	.zero		1


	//----- nvinfo : EIATTR_SYSCALL_OFFSETS
	.align		4
        /*0020*/ 	.byte	0x04, 0x46
        /*0022*/ 	.short	(.L_12 - .L_11)


	//   ....[0]....
.L_11:
        /*0024*/ 	.word	0x00000140


	//----- nvinfo : EIATTR_EXIT_INSTR_OFFSETS
	.align		4
.L_12:
        /*0028*/ 	.byte	0x04, 0x1c
        /*002a*/ 	.short	(.L_14 - .L_13)


	//   ....[0]....
.L_13:
        /*002c*/ 	.word	0x00000150


	//----- nvinfo : EIATTR_SW_WAR
	.align		4
.L_14:
        /*0030*/ 	.byte	0x04, 0x36
        /*0032*/ 	.short	(.L_16 - .L_15)
.L_15:
        /*0034*/ 	.word	0x00000008
.L_16:


//--------------------- .nv.callgraph             --------------------------
	.section	.nv.callgraph,"",@"SHT_CUDA_CALLGRAPH"
	.align	4
	.sectionentsize	8
	.align		4
        /*0000*/ 	.word	0x00000000
	.align		4
        /*0004*/ 	.word	0xffffffff
	.align		4
        /*0008*/ 	.word	index@(_Z6test32v)
	.align		4
        /*000c*/ 	.word	index@(vprintf)
	.align		4
        /*0010*/ 	.word	0x00000000
	.align		4
        /*0014*/ 	.word	0xfffffffe
	.align		4
        /*0018*/ 	.word	0x00000000
	.align		4
        /*001c*/ 	.word	0xfffffffd
	.align		4
        /*0020*/ 	.word	0x00000000
	.align		4
        /*0024*/ 	.word	0xfffffffc


//--------------------- .nv.constant4             --------------------------
	.section	.nv.constant4,"a",@progbits
	.align	8
	.align		8
.nv.constant4:
        /*0000*/ 	.dword	vprintf
	.align		8
        /*0008*/ 	.dword	$str


//--------------------- .text._Z6test32v          --------------------------
	.section	.text._Z6test32v,"ax",@progbits
	.align	128
        .global         _Z6test32v
        .type           _Z6test32v,@function
        .size           _Z6test32v,(.L_x_2 - _Z6test32v)
        .other          _Z6test32v,@"STO_CUDA_ENTRY STV_DEFAULT"
_Z6test32v:
.text._Z6test32v:
[----:B------:R-:W0:Y:S01]  /*0000*/  LDC R1, c[0x0][0x37c] ;  /* 0x0000df00ff017b82 */ /* 0x000e220000000800 */
[----:B------:R-:W1:Y:S01]  /*0010*/  S2R R12, SR_TID.Y ;  /* 0x00000000000c7919 */ /* 0x000e620000002200 */
[----:B------:R-:W2:Y:S06]  /*0020*/  LDCU UR5, c[0x0][0x2fc] ;  /* 0x00005f80ff0577ac */ /* 0x000eac0008000800 */
[----:B------:R-:W3:Y:S01]  /*0030*/  LDC R8, c[0x0][0x360] ;  /* 0x0000d800ff087b82 */ /* 0x000ee20000000800 */
[----:B0-----:R-:W-:Y:S01]  /*0040*/  VIADD R1, R1, 0xffffffe8 ;  /* 0xffffffe801017836 */ /* 0x001fe20000000000 */
[----:B------:R-:W0:Y:S01]  /*0050*/  S2R R11, SR_TID.X ;  /* 0x00000000000b7919 */ /* 0x000e220000002100 */
[----:B------:R-:W-:Y:S01]  /*0060*/  MOV R0, 0x0 ;  /* 0x0000000000007802 */ /* 0x000fe20000000f00 */
[----:B------:R-:W4:Y:S04]  /*0070*/  LDCU UR4, c[0x0][0x2f8] ;  /* 0x00005f00ff0477ac */ /* 0x000f280008000800 */
[----:B------:R-:W3:Y:S01]  /*0080*/  LDC R9, c[0x0][0x364] ;  /* 0x0000d900ff097b82 */ /* 0x000ee20000000800 */
[----:B------:R-:W5:Y:S07]  /*0090*/  LDCU.64 UR6, c[0x4][0x8] ;  /* 0x01000100ff0677ac */ /* 0x000f6e0008000a00 */
[----:B------:R-:W0:Y:S01]  /*00a0*/  LDC R10, c[0x0][0x368] ;  /* 0x0000da00ff0a7b82 */ /* 0x000e220000000800 */
[----:B----4-:R-:W-:-:S07]  /*00b0*/  IADD3 R6, P0, PT, R1, UR4, RZ ;  /* 0x0000000401067c10 */ /* 0x010fce000ff1e0ff */
[----:B------:R4:W4:Y:S01]  /*00c0*/  LDC.64 R2, c[0x4][R0] ;  /* 0x0100000000027b82 */ /* 0x0009220000000a00 */
[----:B-----5:R-:W-:Y:S01]  /*00d0*/  IMAD.U32 R4, RZ, RZ, UR6 ;  /* 0x00000006ff047e24 */ /* 0x020fe2000f8e00ff */
[----:B------:R-:W-:Y:S01]  /*00e0*/  MOV R5, UR7 ;  /* 0x0000000700057c02 */ /* 0x000fe20008000f00 */
[----:B--2---:R-:W-:Y:S01]  /*00f0*/  IMAD.X R7, RZ, RZ, UR5, P0 ;  /* 0x00000005ff077e24 */ /* 0x004fe200080e06ff */
[----:B-1----:R1:W-:Y:S04]  /*0100*/  STL [R1+0x10], R12 ;  /* 0x0000100c01007387 */ /* 0x0023e80000100800 */
[----:B---3--:R1:W-:Y:S04]  /*0110*/  STL.64 [R1], R8 ;  /* 0x0000000801007387 */ /* 0x0083e80000100a00 */
[----:B0-----:R1:W-:Y:S02]  /*0120*/  STL.64 [R1+0x8], R10 ;  /* 0x0000080a01007387 */ /* 0x0013e40000100a00 */
[----:B------:R-:W-:-:S07]  /*0130*/  LEPC R20, `(.L_x_0) ;  /* 0x000000001014794e */ /* 0x000fce0000000000 */
[----:B-1--4-:R-:W-:Y:S05]  /*0140*/  CALL.ABS.NOINC R2 ;  /* 0x0000000002007343 */ /* 0x012fea0003c00000 */
.L_x_0:
[----:B------:R-:W-:Y:S05]  /*0150*/  EXIT ;  /* 0x000000000000794d */ /* 0x000fea0003800000 */
.L_x_1:
[----:B------:R-:W-:-:S00]  /*0160*/  BRA `(.L_x_1) ;  /* 0xfffffffc00fc7947 */ /* 0x000fc0000383ffff */
[----:B------:R-:W-:-:S00]  /*0170*/  NOP ;  /* 0x0000000000007918 */ /* 0x000fc00000000000 */
        /* <DEDUP_REMOVED lines=8> */
.L_x_2:


//--------------------- .nv.global.init           --------------------------
	.section	.nv.global.init,"aw",@progbits
.nv.global.init:
	.type		$str,@object
	.size		$str,(.L_0 - $str)
$str:
        /*0000*/ 	.byte	0x25, 0x64, 0x2c, 0x20, 0x25, 0x64, 0x2c, 0x20, 0x25, 0x64, 0x20, 0x25, 0x64, 0x20, 0x25, 0x64
        /*0010*/ 	.byte	0x0a, 0x00
.L_0:


//--------------------- .nv.shared.reserved.0     --------------------------
	.section	.nv.shared.reserved.0,"aw",@nobits
	.weak		__nv_reservedSMEM_offset_0_alias
	.size		__nv_reservedSMEM_offset_0_alias, 0, 64
	.other		__nv_reservedSMEM_offset_0_alias,@"STO_CUDA_RESERVED_SHARED STV_DEFAULT"
__nv_reservedSMEM_offset_0_alias:
	.zero		0
	.zero		64


//--------------------- .nv.constant0._Z6test32v  --------------------------
	.section	.nv.constant0._Z6test32v,"a",@progbits
	.sectionflags	@""
	.align	4
.nv.constant0._Z6test32v:
	.zero		896


//--------------------- SYMBOLS --------------------------

	.type		.nv.reservedSmem.offset0,@object
	.size		.nv.reservedSmem.offset0,0x4
	.type		vprintf,@function
